//
// Generated by NVIDIA NVVM Compiler
//
// Compiler Build ID: CL-36424714
// Cuda compilation tools, release 13.0, V13.0.88
// Based on NVVM 20.0.0
//

.version 9.0
.target sm_100
.address_size 64

	// .globl	_Z3op1Pdm

.visible .entry _Z3op1Pdm(
	.param .u64 .ptr .align 1 _Z3op1Pdm_param_0,
	.param .u64 _Z3op1Pdm_param_1
)
{
	.reg .pred 	%p<2>;
	.reg .b32 	%r<5>;
	.reg .b64 	%rd<8>;
	.reg .b64 	%fd<3>;

	ld.param.u64 	%rd2, [_Z3op1Pdm_param_0];
	ld.param.u64 	%rd3, [_Z3op1Pdm_param_1];
	mov.u32 	%r1, %ntid.x;
	mov.u32 	%r2, %ctaid.x;
	mov.u32 	%r3, %tid.x;
	mad.lo.s32 	%r4, %r1, %r2, %r3;
	cvt.u64.u32 	%rd1, %r4;
	shr.u64 	%rd4, %rd3, 1;
	setp.le.u64 	%p1, %rd4, %rd1;
	@%p1 bra 	$L__BB0_2;
	cvta.to.global.u64 	%rd5, %rd2;
	shl.b64 	%rd6, %rd1, 3;
	add.s64 	%rd7, %rd5, %rd6;
	ld.global.f64 	%fd1, [%rd7];
	add.f64 	%fd2, %fd1, 0d3FF0000000000000;
	st.global.f64 	[%rd7], %fd2;
$L__BB0_2:
	ret;

}
	// .globl	_Z3op2Pdm
.visible .entry _Z3op2Pdm(
	.param .u64 .ptr .align 1 _Z3op2Pdm_param_0,
	.param .u64 _Z3op2Pdm_param_1
)
{
	.reg .pred 	%p<2>;
	.reg .b32 	%r<5>;
	.reg .b64 	%rd<9>;

	ld.param.u64 	%rd2, [_Z3op2Pdm_param_0];
	ld.param.u64 	%rd3, [_Z3op2Pdm_param_1];
	mov.u32 	%r1, %ntid.x;
	mov.u32 	%r2, %ctaid.x;
	mov.u32 	%r3, %tid.x;
	mad.lo.s32 	%r4, %r1, %r2, %r3;
	cvt.u64.u32 	%rd1, %r4;
	shr.u64 	%rd4, %rd3, 2;
	setp.le.u64 	%p1, %rd4, %rd1;
	@%p1 bra 	$L__BB1_2;
	cvta.to.global.u64 	%rd5, %rd2;
	shl.b64 	%rd6, %rd1, 3;
	add.s64 	%rd7, %rd5, %rd6;
	mov.b64 	%rd8, 0;
	st.global.u64 	[%rd7], %rd8;
$L__BB1_2:
	ret;

}
	// .globl	_Z3op3Pdm
.visible .entry _Z3op3Pdm(
	.param .u64 .ptr .align 1 _Z3op3Pdm_param_0,
	.param .u64 _Z3op3Pdm_param_1
)
{
	.reg .pred 	%p<2>;
	.reg .b32 	%r<6>;
	.reg .b64 	%rd<8>;
	.reg .b64 	%fd<4>;

	ld.param.u64 	%rd2, [_Z3op3Pdm_param_0];
	ld.param.u64 	%rd3, [_Z3op3Pdm_param_1];
	mov.u32 	%r1, %ntid.x;
	mov.u32 	%r2, %ctaid.x;
	mov.u32 	%r3, %tid.x;
	mad.lo.s32 	%r4, %r1, %r2, %r3;
	cvt.u64.u32 	%rd1, %r4;
	shr.u64 	%rd4, %rd3, 1;
	setp.le.u64 	%p1, %rd4, %rd1;
	@%p1 bra 	$L__BB2_2;
	cvt.u32.u64 	%r5, %rd1;
	cvta.to.global.u64 	%rd5, %rd2;
	cvt.rn.f64.u32 	%fd1, %r5;
	div.rn.f64 	%fd2, %fd1, 0d416312D000000000;
	add.f64 	%fd3, %fd2, 0d3FF0000000000000;
	shl.b64 	%rd6, %rd1, 3;
	add.s64 	%rd7, %rd5, %rd6;
	st.global.f64 	[%rd7], %fd3;
$L__BB2_2:
	ret;

}
	// .globl	_Z3op4Pim
.visible .entry _Z3op4Pim(
	.param .u64 .ptr .align 1 _Z3op4Pim_param_0,
	.param .u64 _Z3op4Pim_param_1
)
{
	.reg .pred 	%p<2>;
	.reg .b32 	%r<6>;
	.reg .b64 	%rd<8>;

	ld.param.u64 	%rd2, [_Z3op4Pim_param_0];
	ld.param.u64 	%rd3, [_Z3op4Pim_param_1];
	mov.u32 	%r1, %ntid.x;
	mov.u32 	%r2, %ctaid.x;
	mov.u32 	%r3, %tid.x;
	mad.lo.s32 	%r4, %r1, %r2, %r3;
	cvt.u64.u32 	%rd1, %r4;
	shr.u64 	%rd4, %rd3, 1;
	setp.le.u64 	%p1, %rd4, %rd1;
	@%p1 bra 	$L__BB3_2;
	cvta.to.global.u64 	%rd5, %rd2;
	shl.b64 	%rd6, %rd1, 2;
	add.s64 	%rd7, %rd5, %rd6;
	mov.b32 	%r5, 3;
	st.global.u32 	[%rd7], %r5;
$L__BB3_2:
	ret;

}
	// .globl	_Z3op5Pim
.visible .entry _Z3op5Pim(
	.param .u64 .ptr .align 1 _Z3op5Pim_param_0,
	.param .u64 _Z3op5Pim_param_1
)
{
	.reg .pred 	%p<5>;
	.reg .b32 	%r<6>;
	.reg .b64 	%rd<7>;

	ld.param.u64 	%rd2, [_Z3op5Pim_param_0];
	ld.param.u64 	%rd3, [_Z3op5Pim_param_1];
	mov.u32 	%r2, %ntid.x;
	mov.u32 	%r3, %ctaid.x;
	mov.u32 	%r4, %tid.x;
	mad.lo.s32 	%r1, %r2, %r3, %r4;
	cvt.u64.u32 	%rd1, %r1;
	and.b32  	%r5, %r1, 1;
	setp.eq.b32 	%p1, %r5, 1;
	not.pred 	%p2, %p1;
	setp.le.u64 	%p3, %rd3, %rd1;
	or.pred  	%p4, %p3, %p2;
	@%p4 bra 	$L__BB4_2;
	cvta.to.global.u64 	%rd4, %rd2;
	shl.b64 	%rd5, %rd1, 2;
	add.s64 	%rd6, %rd4, %rd5;
	st.global.u32 	[%rd6], %r1;
$L__BB4_2:
	ret;

}


// ===== COMPILED SASS (sm_100) =====

	.target	sm_100

	.elftype	@"ET_EXEC"


//--------------------- .note.nv.tkinfo           --------------------------
	.section	.note.nv.tkinfo,"",@"SHT_NOTE"
	.sectionflags	@"SHF_NOTE_NV_TKINFO"
	.tkinfo
        /*0018*/ 	.word	0x00000002
        /*0030*/ 	.string	""
        /*0030*/ 	.string	"ptxas"
        /*0030*/ 	.string	"Cuda compilation tools, release 13.0, V13.0.88"
        /*0030*/ 	.string	"Build cuda_13.0.r13.0/compiler.36424714_0"
        /*0030*/ 	.string	"-arch sm_100 -m 64 "



//--------------------- .note.nv.cuinfo           --------------------------
	.section	.note.nv.cuinfo,"",@"SHT_NOTE"
	.sectionflags	@"SHF_NOTE_NV_CUINFO"
        /*0018*/ 	.short	0x0002
        /*001a*/ 	.short	0x0064
        /*001c*/ 	.short	0x0082
	.zero		2


//--------------------- .nv.info                  --------------------------
	.section	.nv.info,"",@"SHT_CUDA_INFO"
	.align	4


	//----- nvinfo : EIATTR_REGCOUNT
	.align		4
        /*0000*/ 	.byte	0x04, 0x2f
        /*0002*/ 	.short	(.L_1 - .L_0)
	.align		4
.L_0:
        /*0004*/ 	.word	index@(_Z3op1Pdm)
        /*0008*/ 	.word	0x00000008


	//----- nvinfo : EIATTR_FRAME_SIZE
	.align		4
.L_1:
        /*000c*/ 	.byte	0x04, 0x11
        /*000e*/ 	.short	(.L_3 - .L_2)
	.align		4
.L_2:
        /*0010*/ 	.word	index@(_Z3op1Pdm)
        /*0014*/ 	.word	0x00000000


	//----- nvinfo : EIATTR_REGCOUNT
	.align		4
.L_3:
        /*0018*/ 	.byte	0x04, 0x2f
        /*001a*/ 	.short	(.L_5 - .L_4)
	.align		4
.L_4:
        /*001c*/ 	.word	index@(_Z3op2Pdm)
        /*0020*/ 	.word	0x00000006


	//----- nvinfo : EIATTR_FRAME_SIZE
	.align		4
.L_5:
        /*0024*/ 	.byte	0x04, 0x11
        /*0026*/ 	.short	(.L_7 - .L_6)
	.align		4
.L_6:
        /*0028*/ 	.word	index@(_Z3op2Pdm)
        /*002c*/ 	.word	0x00000000


	//----- nvinfo : EIATTR_REGCOUNT
	.align		4
.L_7:
        /*0030*/ 	.byte	0x04, 0x2f
        /*0032*/ 	.short	(.L_9 - .L_8)
	.align		4
.L_8:
        /*0034*/ 	.word	index@(_Z3op3Pdm)
        /*0038*/ 	.word	0x00000017


	//----- nvinfo : EIATTR_FRAME_SIZE
	.align		4
.L_9:
        /*003c*/ 	.byte	0x04, 0x11
        /*003e*/ 	.short	(.L_11 - .L_10)
	.align		4
.L_10:
        /*0040*/ 	.word	index@($__internal_0_$__cuda_sm20_div_rn_f64_full)
        /*0044*/ 	.word	0x00000000


	//----- nvinfo : EIATTR_FRAME_SIZE
	.align		4
.L_11:
        /*0048*/ 	.byte	0x04, 0x11
        /*004a*/ 	.short	(.L_13 - .L_12)
	.align		4
.L_12:
        /*004c*/ 	.word	index@(_Z3op3Pdm)
        /*0050*/ 	.word	0x00000000


	//----- nvinfo : EIATTR_REGCOUNT
	.align		4
.L_13:
        /*0054*/ 	.byte	0x04, 0x2f
        /*0056*/ 	.short	(.L_15 - .L_14)
	.align		4
.L_14:
        /*0058*/ 	.word	index@(_Z3op4Pim)
        /*005c*/ 	.word	0x00000008


	//----- nvinfo : EIATTR_FRAME_SIZE
	.align		4
.L_15:
        /*0060*/ 	.byte	0x04, 0x11
        /*0062*/ 	.short	(.L_17 - .L_16)
	.align		4
.L_16:
        /*0064*/ 	.word	index@(_Z3op4Pim)
        /*0068*/ 	.word	0x00000000


	//----- nvinfo : EIATTR_REGCOUNT
	.align		4
.L_17:
        /*006c*/ 	.byte	0x04, 0x2f
        /*006e*/ 	.short	(.L_19 - .L_18)
	.align		4
.L_18:
        /*0070*/ 	.word	index@(_Z3op5Pim)
        /*0074*/ 	.word	0x00000008


	//----- nvinfo : EIATTR_FRAME_SIZE
	.align		4
.L_19:
        /*0078*/ 	.byte	0x04, 0x11
        /*007a*/ 	.short	(.L_21 - .L_20)
	.align		4
.L_20:
        /*007c*/ 	.word	index@(_Z3op5Pim)
        /*0080*/ 	.word	0x00000000


	//----- nvinfo : EIATTR_MIN_STACK_SIZE
	.align		4
.L_21:
        /*0084*/ 	.byte	0x04, 0x12
        /*0086*/ 	.short	(.L_23 - .L_22)
	.align		4
.L_22:
        /*0088*/ 	.word	index@(_Z3op5Pim)
        /*008c*/ 	.word	0x00000000


	//----- nvinfo : EIATTR_MIN_STACK_SIZE
	.align		4
.L_23:
        /*0090*/ 	.byte	0x04, 0x12
        /*0092*/ 	.short	(.L_25 - .L_24)
	.align		4
.L_24:
        /*0094*/ 	.word	index@(_Z3op4Pim)
        /*0098*/ 	.word	0x00000000


	//----- nvinfo : EIATTR_MIN_STACK_SIZE
	.align		4
.L_25:
        /*009c*/ 	.byte	0x04, 0x12
        /*009e*/ 	.short	(.L_27 - .L_26)
	.align		4
.L_26:
        /*00a0*/ 	.word	index@(_Z3op3Pdm)
        /*00a4*/ 	.word	0x00000000


	//----- nvinfo : EIATTR_MIN_STACK_SIZE
	.align		4
.L_27:
        /*00a8*/ 	.byte	0x04, 0x12
        /*00aa*/ 	.short	(.L_29 - .L_28)
	.align		4
.L_28:
        /*00ac*/ 	.word	index@(_Z3op2Pdm)
        /*00b0*/ 	.word	0x00000000


	//----- nvinfo : EIATTR_MIN_STACK_SIZE
	.align		4
.L_29:
        /*00b4*/ 	.byte	0x04, 0x12
        /*00b6*/ 	.short	(.L_31 - .L_30)
	.align		4
.L_30:
        /*00b8*/ 	.word	index@(_Z3op1Pdm)
        /*00bc*/ 	.word	0x00000000
.L_31:


//--------------------- .nv.compat                --------------------------
	.section	.nv.compat,"",@"SHT_CUDA_COMPAT_INFO"
	.align	4
        /*0000*/ 	.byte	0x02, 0x09, 0x00, 0x00, 0x02, 0x02, 0x01, 0x00, 0x02, 0x05, 0x05, 0x00, 0x03, 0x07, 0x01, 0x01
        /*0010*/ 	.byte	0x02, 0x03, 0x00, 0x00, 0x02, 0x06, 0x01, 0x00, 0x04, 0x0b, 0x08, 0x00, 0x01, 0x00, 0x00, 0x00
        /*0020*/ 	.byte	0x00, 0x00, 0x00, 0x00


//--------------------- .nv.info._Z3op5Pim        --------------------------
	.section	.nv.info._Z3op5Pim,"",@"SHT_CUDA_INFO"
	.sectionflags	@""
	.align	4


	//----- nvinfo : EIATTR_CUDA_API_VERSION
	.align		4
        /*0000*/ 	.byte	0x04, 0x37
        /*0002*/ 	.short	(.L_33 - .L_32)
.L_32:
        /*0004*/ 	.word	0x00000082


	//----- nvinfo : EIATTR_KPARAM_INFO
	.align		4
.L_33:
        /*0008*/ 	.byte	0x04, 0x17
        /*000a*/ 	.short	(.L_35 - .L_34)
.L_34:
        /*000c*/ 	.word	0x00000000
        /*0010*/ 	.short	0x0001
        /*0012*/ 	.short	0x0008
        /*0014*/ 	.byte	0x00, 0xf0, 0x21, 0x00


	//----- nvinfo : EIATTR_KPARAM_INFO
	.align		4
.L_35:
        /*0018*/ 	.byte	0x04, 0x17
        /*001a*/ 	.short	(.L_37 - .L_36)
.L_36:
        /*001c*/ 	.word	0x00000000
        /*0020*/ 	.short	0x0000
        /*0022*/ 	.short	0x0000
        /*0024*/ 	.byte	0x00, 0xf5, 0x21, 0x00


	//----- nvinfo : EIATTR_SPARSE_MMA_MASK
	.align		4
.L_37:
        /*0028*/ 	.byte	0x03, 0x50
        /*002a*/ 	.short	0x0000


	//----- nvinfo : EIATTR_MAXREG_COUNT
	.align		4
        /*002c*/ 	.byte	0x03, 0x1b
        /*002e*/ 	.short	0x00ff


	//----- nvinfo : EIATTR_MERCURY_ISA_VERSION
	.align		4
        /*0030*/ 	.byte	0x03, 0x5f
        /*0032*/ 	.short	0x0101


	//----- nvinfo : EIATTR_VRC_CTA_INIT_COUNT
	.align		4
        /*0034*/ 	.byte	0x02, 0x4a
	.zero		1
	.zero		1


	//----- nvinfo : EIATTR_EXIT_INSTR_OFFSETS
	.align		4
        /*0038*/ 	.byte	0x04, 0x1c
        /*003a*/ 	.short	(.L_39 - .L_38)


	//   ....[0]....
.L_38:
        /*003c*/ 	.word	0x000000a0


	//   ....[1]....
        /*0040*/ 	.word	0x00000100


	//----- nvinfo : EIATTR_CBANK_PARAM_SIZE
	.align		4
.L_39:
        /*0044*/ 	.byte	0x03, 0x19
        /*0046*/ 	.short	0x0010


	//----- nvinfo : EIATTR_PARAM_CBANK
	.align		4
        /*0048*/ 	.byte	0x04, 0x0a
        /*004a*/ 	.short	(.L_41 - .L_40)
	.align		4
.L_40:
        /*004c*/ 	.word	index@(.nv.constant0._Z3op5Pim)
        /*0050*/ 	.short	0x0380
        /*0052*/ 	.short	0x0010


	//----- nvinfo : EIATTR_SW_WAR
	.align		4
.L_41:
        /*0054*/ 	.byte	0x04, 0x36
        /*0056*/ 	.short	(.L_43 - .L_42)
.L_42:
        /*0058*/ 	.word	0x00000008
.L_43:


//--------------------- .nv.info._Z3op4Pim        --------------------------
	.section	.nv.info._Z3op4Pim,"",@"SHT_CUDA_INFO"
	.sectionflags	@""
	.align	4


	//----- nvinfo : EIATTR_CUDA_API_VERSION
	.align		4
        /*0000*/ 	.byte	0x04, 0x37
        /*0002*/ 	.short	(.L_45 - .L_44)
.L_44:
        /*0004*/ 	.word	0x00000082


	//----- nvinfo : EIATTR_KPARAM_INFO
	.align		4
.L_45:
        /*0008*/ 	.byte	0x04, 0x17
        /*000a*/ 	.short	(.L_47 - .L_46)
.L_46:
        /*000c*/ 	.word	0x00000000
        /*0010*/ 	.short	0x0001
        /*0012*/ 	.short	0x0008
        /*0014*/ 	.byte	0x00, 0xf0, 0x21, 0x00


	//----- nvinfo : EIATTR_KPARAM_INFO
	.align		4
.L_47:
        /*0018*/ 	.byte	0x04, 0x17
        /*001a*/ 	.short	(.L_49 - .L_48)
.L_48:
        /*001c*/ 	.word	0x00000000
        /*0020*/ 	.short	0x0000
        /*0022*/ 	.short	0x0000
        /*0024*/ 	.byte	0x00, 0xf5, 0x21, 0x00


	//----- nvinfo : EIATTR_SPARSE_MMA_MASK
	.align		4
.L_49:
        /*0028*/ 	.byte	0x03, 0x50
        /*002a*/ 	.short	0x0000


	//----- nvinfo : EIATTR_MAXREG_COUNT
	.align		4
        /*002c*/ 	.byte	0x03, 0x1b
        /*002e*/ 	.short	0x00ff


	//----- nvinfo : EIATTR_MERCURY_ISA_VERSION
	.align		4
        /*0030*/ 	.byte	0x03, 0x5f
        /*0032*/ 	.short	0x0101


	//----- nvinfo : EIATTR_VRC_CTA_INIT_COUNT
	.align		4
        /*0034*/ 	.byte	0x02, 0x4a
	.zero		1
	.zero		1


	//----- nvinfo : EIATTR_EXIT_INSTR_OFFSETS
	.align		4
        /*0038*/ 	.byte	0x04, 0x1c
        /*003a*/ 	.short	(.L_51 - .L_50)


	//   ....[0]....
.L_50:
        /*003c*/ 	.word	0x000000b0


	//   ....[1]....
        /*0040*/ 	.word	0x00000120


	//----- nvinfo : EIATTR_CBANK_PARAM_SIZE
	.align		4
.L_51:
        /*0044*/ 	.byte	0x03, 0x19
        /*0046*/ 	.short	0x0010


	//----- nvinfo : EIATTR_PARAM_CBANK
	.align		4
        /*0048*/ 	.byte	0x04, 0x0a
        /*004a*/ 	.short	(.L_53 - .L_52)
	.align		4
.L_52:
        /*004c*/ 	.word	index@(.nv.constant0._Z3op4Pim)
        /*0050*/ 	.short	0x0380
        /*0052*/ 	.short	0x0010


	//----- nvinfo : EIATTR_SW_WAR
	.align		4
.L_53:
        /*0054*/ 	.byte	0x04, 0x36
        /*0056*/ 	.short	(.L_55 - .L_54)
.L_54:
        /*0058*/ 	.word	0x00000008
.L_55:


//--------------------- .nv.info._Z3op3Pdm        --------------------------
	.section	.nv.info._Z3op3Pdm,"",@"SHT_CUDA_INFO"
	.sectionflags	@""
	.align	4


	//----- nvinfo : EIATTR_CUDA_API_VERSION
	.align		4
        /*0000*/ 	.byte	0x04, 0x37
        /*0002*/ 	.short	(.L_57 - .L_56)
.L_56:
        /*0004*/ 	.word	0x00000082


	//----- nvinfo : EIATTR_KPARAM_INFO
	.align		4
.L_57:
        /*0008*/ 	.byte	0x04, 0x17
        /*000a*/ 	.short	(.L_59 - .L_58)
.L_58:
        /*000c*/ 	.word	0x00000000
        /*0010*/ 	.short	0x0001
        /*0012*/ 	.short	0x0008
        /*0014*/ 	.byte	0x00, 0xf0, 0x21, 0x00


	//----- nvinfo : EIATTR_KPARAM_INFO
	.align		4
.L_59:
        /*0018*/ 	.byte	0x04, 0x17
        /*001a*/ 	.short	(.L_61 - .L_60)
.L_60:
        /*001c*/ 	.word	0x00000000
        /*0020*/ 	.short	0x0000
        /*0022*/ 	.short	0x0000
        /*0024*/ 	.byte	0x00, 0xf5, 0x21, 0x00


	//----- nvinfo : EIATTR_SPARSE_MMA_MASK
	.align		4
.L_61:
        /*0028*/ 	.byte	0x03, 0x50
        /*002a*/ 	.short	0x0000


	//----- nvinfo : EIATTR_MAXREG_COUNT
	.align		4
        /*002c*/ 	.byte	0x03, 0x1b
        /*002e*/ 	.short	0x00ff


	//----- nvinfo : EIATTR_MERCURY_ISA_VERSION
	.align		4
        /*0030*/ 	.byte	0x03, 0x5f
        /*0032*/ 	.short	0x0101


	//----- nvinfo : EIATTR_VRC_CTA_INIT_COUNT
	.align		4
        /*0034*/ 	.byte	0x02, 0x4a
	.zero		1
	.zero		1


	//----- nvinfo : EIATTR_EXIT_INSTR_OFFSETS
	.align		4
        /*0038*/ 	.byte	0x04, 0x1c
        /*003a*/ 	.short	(.L_63 - .L_62)


	//   ....[0]....
.L_62:
        /*003c*/ 	.word	0x000000b0


	//   ....[1]....
        /*0040*/ 	.word	0x00000270


	//----- nvinfo : EIATTR_CRS_STACK_SIZE
	.align		4
.L_63:
        /*0044*/ 	.byte	0x04, 0x1e
        /*0046*/ 	.short	(.L_65 - .L_64)
.L_64:
        /*0048*/ 	.word	0x00000000


	//----- nvinfo : EIATTR_CBANK_PARAM_SIZE
	.align		4
.L_65:
        /*004c*/ 	.byte	0x03, 0x19
        /*004e*/ 	.short	0x0010


	//----- nvinfo : EIATTR_PARAM_CBANK
	.align		4
        /*0050*/ 	.byte	0x04, 0x0a
        /*0052*/ 	.short	(.L_67 - .L_66)
	.align		4
.L_66:
        /*0054*/ 	.word	index@(.nv.constant0._Z3op3Pdm)
        /*0058*/ 	.short	0x0380
        /*005a*/ 	.short	0x0010


	//----- nvinfo : EIATTR_SW_WAR
	.align		4
.L_67:
        /*005c*/ 	.byte	0x04, 0x36
        /*005e*/ 	.short	(.L_69 - .L_68)
.L_68:
        /*0060*/ 	.word	0x00000008
.L_69:


//--------------------- .nv.info._Z3op2Pdm        --------------------------
	.section	.nv.info._Z3op2Pdm,"",@"SHT_CUDA_INFO"
	.sectionflags	@""
	.align	4


	//----- nvinfo : EIATTR_CUDA_API_VERSION
	.align		4
        /*0000*/ 	.byte	0x04, 0x37
        /*0002*/ 	.short	(.L_71 - .L_70)
.L_70:
        /*0004*/ 	.word	0x00000082


	//----- nvinfo : EIATTR_KPARAM_INFO
	.align		4
.L_71:
        /*0008*/ 	.byte	0x04, 0x17
        /*000a*/ 	.short	(.L_73 - .L_72)
.L_72:
        /*000c*/ 	.word	0x00000000
        /*0010*/ 	.short	0x0001
        /*0012*/ 	.short	0x0008
        /*0014*/ 	.byte	0x00, 0xf0, 0x21, 0x00


	//----- nvinfo : EIATTR_KPARAM_INFO
	.align		4
.L_73:
        /*0018*/ 	.byte	0x04, 0x17
        /*001a*/ 	.short	(.L_75 - .L_74)
.L_74:
        /*001c*/ 	.word	0x00000000
        /*0020*/ 	.short	0x0000
        /*0022*/ 	.short	0x0000
        /*0024*/ 	.byte	0x00, 0xf5, 0x21, 0x00


	//----- nvinfo : EIATTR_SPARSE_MMA_MASK
	.align		4
.L_75:
        /*0028*/ 	.byte	0x03, 0x50
        /*002a*/ 	.short	0x0000


	//----- nvinfo : EIATTR_MAXREG_COUNT
	.align		4
        /*002c*/ 	.byte	0x03, 0x1b
        /*002e*/ 	.short	0x00ff


	//----- nvinfo : EIATTR_MERCURY_ISA_VERSION
	.align		4
        /*0030*/ 	.byte	0x03, 0x5f
        /*0032*/ 	.short	0x0101


	//----- nvinfo : EIATTR_VRC_CTA_INIT_COUNT
	.align		4
        /*0034*/ 	.byte	0x02, 0x4a
	.zero		1
	.zero		1


	//----- nvinfo : EIATTR_EXIT_INSTR_OFFSETS
	.align		4
        /*0038*/ 	.byte	0x04, 0x1c
        /*003a*/ 	.short	(.L_77 - .L_76)


	//   ....[0]....
.L_76:
        /*003c*/ 	.word	0x000000b0


	//   ....[1]....
        /*0040*/ 	.word	0x00000110


	//----- nvinfo : EIATTR_CBANK_PARAM_SIZE
	.align		4
.L_77:
        /*0044*/ 	.byte	0x03, 0x19
        /*0046*/ 	.short	0x0010


	//----- nvinfo : EIATTR_PARAM_CBANK
	.align		4
        /*0048*/ 	.byte	0x04, 0x0a
        /*004a*/ 	.short	(.L_79 - .L_78)
	.align		4
.L_78:
        /*004c*/ 	.word	index@(.nv.constant0._Z3op2Pdm)
        /*0050*/ 	.short	0x0380
        /*0052*/ 	.short	0x0010


	//----- nvinfo : EIATTR_SW_WAR
	.align		4
.L_79:
        /*0054*/ 	.byte	0x04, 0x36
        /*0056*/ 	.short	(.L_81 - .L_80)
.L_80:
        /*0058*/ 	.word	0x00000008
.L_81:


//--------------------- .nv.info._Z3op1Pdm        --------------------------
	.section	.nv.info._Z3op1Pdm,"",@"SHT_CUDA_INFO"
	.sectionflags	@""
	.align	4


	//----- nvinfo : EIATTR_CUDA_API_VERSION
	.align		4
        /*0000*/ 	.byte	0x04, 0x37
        /*0002*/ 	.short	(.L_83 - .L_82)
.L_82:
        /*0004*/ 	.word	0x00000082


	//----- nvinfo : EIATTR_KPARAM_INFO
	.align		4
.L_83:
        /*0008*/ 	.byte	0x04, 0x17
        /*000a*/ 	.short	(.L_85 - .L_84)
.L_84:
        /*000c*/ 	.word	0x00000000
        /*0010*/ 	.short	0x0001
        /*0012*/ 	.short	0x0008
        /*0014*/ 	.byte	0x00, 0xf0, 0x21, 0x00


	//----- nvinfo : EIATTR_KPARAM_INFO
	.align		4
.L_85:
        /*0018*/ 	.byte	0x04, 0x17
        /*001a*/ 	.short	(.L_87 - .L_86)
.L_86:
        /*001c*/ 	.word	0x00000000
        /*0020*/ 	.short	0x0000
        /*0022*/ 	.short	0x0000
        /*0024*/ 	.byte	0x00, 0xf5, 0x21, 0x00


	//----- nvinfo : EIATTR_SPARSE_MMA_MASK
	.align		4
.L_87:
        /*0028*/ 	.byte	0x03, 0x50
        /*002a*/ 	.short	0x0000


	//----- nvinfo : EIATTR_MAXREG_COUNT
	.align		4
        /*002c*/ 	.byte	0x03, 0x1b
        /*002e*/ 	.short	0x00ff


	//----- nvinfo : EIATTR_MERCURY_ISA_VERSION
	.align		4
        /*0030*/ 	.byte	0x03, 0x5f
        /*0032*/ 	.short	0x0101


	//----- nvinfo : EIATTR_VRC_CTA_INIT_COUNT
	.align		4
        /*0034*/ 	.byte	0x02, 0x4a
	.zero		1
	.zero		1


	//----- nvinfo : EIATTR_EXIT_INSTR_OFFSETS
	.align		4
        /*0038*/ 	.byte	0x04, 0x1c
        /*003a*/ 	.short	(.L_89 - .L_88)


	//   ....[0]....
.L_88:
        /*003c*/ 	.word	0x000000b0


	//   ....[1]....
        /*0040*/ 	.word	0x00000130


	//----- nvinfo : EIATTR_CBANK_PARAM_SIZE
	.align		4
.L_89:
        /*0044*/ 	.byte	0x03, 0x19
        /*0046*/ 	.short	0x0010


	//----- nvinfo : EIATTR_PARAM_CBANK
	.align		4
        /*0048*/ 	.byte	0x04, 0x0a
        /*004a*/ 	.short	(.L_91 - .L_90)
	.align		4
.L_90:
        /*004c*/ 	.word	index@(.nv.constant0._Z3op1Pdm)
        /*0050*/ 	.short	0x0380
        /*0052*/ 	.short	0x0010


	//----- nvinfo : EIATTR_SW_WAR
	.align		4
.L_91:
        /*0054*/ 	.byte	0x04, 0x36
        /*0056*/ 	.short	(.L_93 - .L_92)
.L_92:
        /*0058*/ 	.word	0x00000008
.L_93:


//--------------------- .nv.callgraph             --------------------------
	.section	.nv.callgraph,"",@"SHT_CUDA_CALLGRAPH"
	.align	4
	.sectionentsize	8
	.align		4
        /*0000*/ 	.word	0x00000000
	.align		4
        /*0004*/ 	.word	0xffffffff
	.align		4
        /*0008*/ 	.word	0x00000000
	.align		4
        /*000c*/ 	.word	0xfffffffe
	.align		4
        /*0010*/ 	.word	0x00000000
	.align		4
        /*0014*/ 	.word	0xfffffffd
	.align		4
        /*0018*/ 	.word	0x00000000
	.align		4
        /*001c*/ 	.word	0xfffffffc


//--------------------- .text._Z3op5Pim           --------------------------
	.section	.text._Z3op5Pim,"ax",@progbits
	.align	128
        .global         _Z3op5Pim
        .type           _Z3op5Pim,@function
        .size           _Z3op5Pim,(.L_x_12 - _Z3op5Pim)
        .other          _Z3op5Pim,@"STO_CUDA_ENTRY STV_DEFAULT"
_Z3op5Pim:
.text._Z3op5Pim:
[----:B------:R-:W-:Y:S01]  /*0000*/  LDC R1, c[0x0][0x37c] ;  /* 0x0000df00ff017b82 */ /* 0x000fe20000000800 */
[----:B------:R-:W0:Y:S01]  /*0010*/  S2R R5, SR_CTAID.X ;  /* 0x0000000000057919 */ /* 0x000e220000002500 */
[----:B------:R-:W0:Y:S01]  /*0020*/  LDCU UR4, c[0x0][0x360] ;  /* 0x00006c00ff0477ac */ /* 0x000e220008000800 */
[----:B------:R-:W0:Y:S01]  /*0030*/  S2R R0, SR_TID.X ;  /* 0x0000000000007919 */ /* 0x000e220000002100 */
[----:B------:R-:W1:Y:S01]  /*0040*/  LDCU.64 UR6, c[0x0][0x388] ;  /* 0x00007100ff0677ac */ /* 0x000e620008000a00 */
[----:B0-----:R-:W-:-:S05]  /*0050*/  IMAD R5, R5, UR4, R0 ;  /* 0x0000000405057c24 */ /* 0x001fca000f8e0200 */
[C---:B------:R-:W-:Y:S02]  /*0060*/  LOP3.LUT R0, R5.reuse, 0x1, RZ, 0xc0, !PT ;  /* 0x0000000105007812 */ /* 0x040fe400078ec0ff */
[----:B-1----:R-:W-:Y:S02]  /*0070*/  ISETP.GE.U32.AND P1, PT, R5, UR6, PT ;  /* 0x0000000605007c0c */ /* 0x002fe4000bf26070 */
[----:B------:R-:W-:-:S04]  /*0080*/  ISETP.NE.U32.AND P0, PT, R0, 0x1, PT ;  /* 0x000000010000780c */ /* 0x000fc80003f05070 */
[----:B------:R-:W-:-:S13]  /*0090*/  ISETP.GE.U32.OR.EX P0, PT, RZ, UR7, P0, P1 ;  /* 0x00000007ff007c0c */ /* 0x000fda0008706510 */
[----:B------:R-:W-:Y:S05]  /*00a0*/  @P0 EXIT ;  /* 0x000000000000094d */ /* 0x000fea0003800000 */
[----:B------:R-:W0:Y:S01]  /*00b0*/  LDCU.64 UR6, c[0x0][0x380] ;  /* 0x00007000ff0677ac */ /* 0x000e220008000a00 */
[----:B------:R-:W1:Y:S01]  /*00c0*/  LDCU.64 UR4, c[0x0][0x358] ;  /* 0x00006b00ff0477ac */ /* 0x000e620008000a00 */
[----:B0-----:R-:W-:-:S04]  /*00d0*/  LEA R2, P0, R5, UR6, 0x2 ;  /* 0x0000000605027c11 */ /* 0x001fc8000f8010ff */
[----:B------:R-:W-:-:S05]  /*00e0*/  LEA.HI.X R3, R5, UR7, RZ, 0x2, P0 ;  /* 0x0000000705037c11 */ /* 0x000fca00080f14ff */
[----:B-1----:R-:W-:Y:S01]  /*00f0*/  STG.E desc[UR4][R2.64], R5 ;  /* 0x0000000502007986 */ /* 0x002fe2000c101904 */
[----:B------:R-:W-:Y:S05]  /*0100*/  EXIT ;  /* 0x000000000000794d */ /* 0x000fea0003800000 */
.L_x_0:
[----:B------:R-:W-:-:S00]  /*0110*/  BRA `(.L_x_0) ;  /* 0xfffffffc00fc7947 */ /* 0x000fc0000383ffff */
[----:B------:R-:W-:-:S00]  /*0120*/  NOP ;  /* 0x0000000000007918 */ /* 0x000fc00000000000 */
        /* <DEDUP_REMOVED lines=13> */
.L_x_12:


//--------------------- .text._Z3op4Pim           --------------------------
	.section	.text._Z3op4Pim,"ax",@progbits
	.align	128
        .global         _Z3op4Pim
        .type           _Z3op4Pim,@function
        .size           _Z3op4Pim,(.L_x_13 - _Z3op4Pim)
        .other          _Z3op4Pim,@"STO_CUDA_ENTRY STV_DEFAULT"
_Z3op4Pim:
.text._Z3op4Pim:
[----:B------:R-:W-:Y:S01]  /*0000*/  LDC R1, c[0x0][0x37c] ;  /* 0x0000df00ff017b82 */ /* 0x000fe20000000800 */
[----:B------:R-:W0:Y:S01]  /*0010*/  S2R R0, SR_CTAID.X ;  /* 0x0000000000007919 */ /* 0x000e220000002500 */
[----:B------:R-:W1:Y:S01]  /*0020*/  LDCU.64 UR4, c[0x0][0x388] ;  /* 0x00007100ff0477ac */ /* 0x000e620008000a00 */
[----:B------:R-:W0:Y:S01]  /*0030*/  S2R R3, SR_TID.X ;  /* 0x0000000000037919 */ /* 0x000e220000002100 */
[----:B------:R-:W0:Y:S01]  /*0040*/  LDCU UR6, c[0x0][0x360] ;  /* 0x00006c00ff0677ac */ /* 0x000e220008000800 */
[----:B-1----:R-:W-:Y:S02]  /*0050*/  USHF.R.U64 UR4, UR4, 0x1, UR5 ;  /* 0x0000000104047899 */ /* 0x002fe40008001205 */
[----:B------:R-:W-:-:S06]  /*0060*/  USHF.R.U32.HI UR5, URZ, 0x1, UR5 ;  /* 0x00000001ff057899 */ /* 0x000fcc0008011605 */
[----:B------:R-:W-:Y:S02]  /*0070*/  IMAD.U32 R2, RZ, RZ, UR5 ;  /* 0x00000005ff027e24 */ /* 0x000fe4000f8e00ff */
[----:B0-----:R-:W-:-:S05]  /*0080*/  IMAD R0, R0, UR6, R3 ;  /* 0x0000000600007c24 */ /* 0x001fca000f8e0203 */
[----:B------:R-:W-:-:S04]  /*0090*/  ISETP.LT.U32.AND P0, PT, R0, UR4, PT ;  /* 0x0000000400007c0c */ /* 0x000fc8000bf01070 */
[----:B------:R-:W-:-:S13]  /*00a0*/  ISETP.GT.U32.AND.EX P0, PT, R2, RZ, PT, P0 ;  /* 0x000000ff0200720c */ /* 0x000fda0003f04100 */
[----:B------:R-:W-:Y:S05]  /*00b0*/  @!P0 EXIT ;  /* 0x000000000000894d */ /* 0x000fea0003800000 */
[----:B------:R-:W0:Y:S01]  /*00c0*/  LDCU.64 UR6, c[0x0][0x380] ;  /* 0x00007000ff0677ac */ /* 0x000e220008000a00 */
[----:B------:R-:W-:Y:S01]  /*00d0*/  IMAD.MOV.U32 R5, RZ, RZ, 0x3 ;  /* 0x00000003ff057424 */ /* 0x000fe200078e00ff */
[----:B------:R-:W1:Y:S01]  /*00e0*/  LDCU.64 UR4, c[0x0][0x358] ;  /* 0x00006b00ff0477ac */ /* 0x000e620008000a00 */
[----:B0-----:R-:W-:-:S04]  /*00f0*/  LEA R2, P0, R0, UR6, 0x2 ;  /* 0x0000000600027c11 */ /* 0x001fc8000f8010ff */
[----:B------:R-:W-:-:S05]  /*0100*/  LEA.HI.X R3, R0, UR7, RZ, 0x2, P0 ;  /* 0x0000000700037c11 */ /* 0x000fca00080f14ff */
[----:B-1----:R-:W-:Y:S01]  /*0110*/  STG.E desc[UR4][R2.64], R5 ;  /* 0x0000000502007986 */ /* 0x002fe2000c101904 */
[----:B------:R-:W-:Y:S05]  /*0120*/  EXIT ;  /* 0x000000000000794d */ /* 0x000fea0003800000 */
.L_x_1:
        /* <DEDUP_REMOVED lines=13> */
.L_x_13:


//--------------------- .text._Z3op3Pdm           --------------------------
	.section	.text._Z3op3Pdm,"ax",@progbits
	.align	128
        .global         _Z3op3Pdm
        .type           _Z3op3Pdm,@function
        .size           _Z3op3Pdm,(.L_x_11 - _Z3op3Pdm)
        .other          _Z3op3Pdm,@"STO_CUDA_ENTRY STV_DEFAULT"
_Z3op3Pdm:
.text._Z3op3Pdm:
        /* <DEDUP_REMOVED lines=12> */
[----:B------:R-:W0:Y:S01]  /*00c0*/  MUFU.RCP64H R3, 10000000 ;  /* 0x416312d000037908 */ /* 0x000e220000001800 */
[----:B------:R-:W-:Y:S01]  /*00d0*/  IMAD.MOV.U32 R6, RZ, RZ, 0x0 ;  /* 0x00000000ff067424 */ /* 0x000fe200078e00ff */
[----:B------:R-:W1:Y:S01]  /*00e0*/  LDCU.64 UR4, c[0x0][0x358] ;  /* 0x00006b00ff0477ac */ /* 0x000e620008000a00 */
[----:B------:R-:W-:Y:S01]  /*00f0*/  IMAD.MOV.U32 R7, RZ, RZ, 0x416312d0 ;  /* 0x416312d0ff077424 */ /* 0x000fe200078e00ff */
[----:B------:R-:W-:Y:S01]  /*0100*/  BSSY.RECONVERGENT B0, `(.L_x_2) ;  /* 0x0000011000007945 */ /* 0x000fe20003800200 */
[----:B------:R-:W-:-:S06]  /*0110*/  IMAD.MOV.U32 R2, RZ, RZ, 0x1 ;  /* 0x00000001ff027424 */ /* 0x000fcc00078e00ff */
[----:B0-----:R-:W-:-:S08]  /*0120*/  DFMA R4, R2, -R6, 1 ;  /* 0x3ff000000204742b */ /* 0x001fd00000000806 */
[----:B------:R-:W-:-:S08]  /*0130*/  DFMA R4, R4, R4, R4 ;  /* 0x000000040404722b */ /* 0x000fd00000000004 */
[----:B------:R-:W-:Y:S02]  /*0140*/  DFMA R2, R2, R4, R2 ;  /* 0x000000040202722b */ /* 0x000fe40000000002 */
[----:B------:R-:W0:Y:S06]  /*0150*/  I2F.F64.U32 R4, R0 ;  /* 0x0000000000047312 */ /* 0x000e2c0000201800 */
[----:B------:R-:W-:-:S08]  /*0160*/  DFMA R6, R2, -R6, 1 ;  /* 0x3ff000000206742b */ /* 0x000fd00000000806 */
[----:B------:R-:W-:Y:S01]  /*0170*/  DFMA R2, R2, R6, R2 ;  /* 0x000000060202722b */ /* 0x000fe20000000002 */
[----:B0-----:R-:W-:-:S07]  /*0180*/  FSETP.GEU.AND P1, PT, |R5|, 6.5827683646048100446e-37, PT ;  /* 0x036000000500780b */ /* 0x001fce0003f2e200 */
[----:B------:R-:W-:-:S08]  /*0190*/  DMUL R6, R4, R2 ;  /* 0x0000000204067228 */ /* 0x000fd00000000000 */
[----:B------:R-:W-:-:S08]  /*01a0*/  DFMA R8, R6, -10000000, R4 ;  /* 0xc16312d00608782b */ /* 0x000fd00000000004 */
[----:B------:R-:W-:-:S10]  /*01b0*/  DFMA R2, R2, R8, R6 ;  /* 0x000000080202722b */ /* 0x000fd40000000006 */
[----:B------:R-:W-:-:S05]  /*01c0*/  FFMA R6, RZ, 14.1920928955078125, R3 ;  /* 0x416312d0ff067823 */ /* 0x000fca0000000003 */
[----:B------:R-:W-:-:S13]  /*01d0*/  FSETP.GT.AND P0, PT, |R6|, 1.469367938527859385e-39, PT ;  /* 0x001000000600780b */ /* 0x000fda0003f04200 */
[----:B-1----:R-:W-:Y:S05]  /*01e0*/  @P0 BRA P1, `(.L_x_3) ;  /* 0x0000000000080947 */ /* 0x002fea0000800000 */
[----:B------:R-:W-:-:S07]  /*01f0*/  MOV R6, 0x210 ;  /* 0x0000021000067802 */ /* 0x000fce0000000f00 */
[----:B------:R-:W-:Y:S05]  /*0200*/  CALL.REL.NOINC `($__internal_0_$__cuda_sm20_div_rn_f64_full) ;  /* 0x00000000001c7944 */ /* 0x000fea0003c00000 */
.L_x_3:
[----:B------:R-:W-:Y:S05]  /*0210*/  BSYNC.RECONVERGENT B0 ;  /* 0x0000000000007941 */ /* 0x000fea0003800200 */
.L_x_2:
[----:B------:R-:W0:Y:S01]  /*0220*/  LDCU.64 UR6, c[0x0][0x380] ;  /* 0x00007000ff0677ac */ /* 0x000e220008000a00 */
[----:B------:R-:W-:Y:S01]  /*0230*/  DADD R2, R2, 1 ;  /* 0x3ff0000002027429 */ /* 0x000fe20000000000 */
[----:B0-----:R-:W-:-:S04]  /*0240*/  LEA R4, P0, R0, UR6, 0x3 ;  /* 0x0000000600047c11 */ /* 0x001fc8000f8018ff */
[----:B------:R-:W-:-:S05]  /*0250*/  LEA.HI.X R5, R0, UR7, RZ, 0x3, P0 ;  /* 0x0000000700057c11 */ /* 0x000fca00080f1cff */
[----:B------:R-:W-:Y:S01]  /*0260*/  STG.E.64 desc[UR4][R4.64], R2 ;  /* 0x0000000204007986 */ /* 0x000fe2000c101b04 */
[----:B------:R-:W-:Y:S05]  /*0270*/  EXIT ;  /* 0x000000000000794d */ /* 0x000fea0003800000 */
        .weak           $__internal_0_$__cuda_sm20_div_rn_f64_full
        .type           $__internal_0_$__cuda_sm20_div_rn_f64_full,@function
        .size           $__internal_0_$__cuda_sm20_div_rn_f64_full,(.L_x_11 - $__internal_0_$__cuda_sm20_div_rn_f64_full)
$__internal_0_$__cuda_sm20_div_rn_f64_full:
[----:B------:R-:W-:Y:S01]  /*0280*/  IMAD.MOV.U32 R3, RZ, RZ, 0x3ff312d0 ;  /* 0x3ff312d0ff037424 */ /* 0x000fe200078e00ff */
[C---:B------:R-:W-:Y:S01]  /*0290*/  FSETP.GEU.AND P1, PT, |R5|.reuse, 1.469367938527859385e-39, PT ;  /* 0x001000000500780b */ /* 0x040fe20003f2e200 */
[----:B------:R-:W-:Y:S01]  /*02a0*/  IMAD.MOV.U32 R2, RZ, RZ, 0x0 ;  /* 0x00000000ff027424 */ /* 0x000fe200078e00ff */
[----:B------:R-:W-:Y:S01]  /*02b0*/  LOP3.LUT R7, R5, 0x7ff00000, RZ, 0xc0, !PT ;  /* 0x7ff0000005077812 */ /* 0x000fe200078ec0ff */
[----:B------:R-:W0:Y:S01]  /*02c0*/  MUFU.RCP64H R9, R3 ;  /* 0x0000000300097308 */ /* 0x000e220000001800 */
[----:B------:R-:W-:Y:S01]  /*02d0*/  IMAD.MOV.U32 R8, RZ, RZ, 0x1 ;  /* 0x00000001ff087424 */ /* 0x000fe200078e00ff */
[----:B------:R-:W-:Y:S01]  /*02e0*/  BSSY.RECONVERGENT B1, `(.L_x_4) ;  /* 0x0000045000017945 */ /* 0x000fe20003800200 */
[----:B------:R-:W-:Y:S01]  /*02f0*/  IMAD.MOV.U32 R13, RZ, RZ, 0x1ca00000 ;  /* 0x1ca00000ff0d7424 */ /* 0x000fe200078e00ff */
[----:B------:R-:W-:Y:S01]  /*0300*/  ISETP.GE.U32.AND P0, PT, R7, 0x41600000, PT ;  /* 0x416000000700780c */ /* 0x000fe20003f06070 */
[----:B------:R-:W-:Y:S02]  /*0310*/  IMAD.MOV.U32 R18, RZ, RZ, R7 ;  /* 0x000000ffff127224 */ /* 0x000fe400078e0007 */
[----:B------:R-:W-:Y:S01]  /*0320*/  IMAD.MOV.U32 R19, RZ, RZ, 0x41600000 ;  /* 0x41600000ff137424 */ /* 0x000fe200078e00ff */
[----:B------:R-:W-:-:S03]  /*0330*/  SEL R13, R13, 0x63400000, !P0 ;  /* 0x634000000d0d7807 */ /* 0x000fc60004000000 */
[----:B------:R-:W-:Y:S01]  /*0340*/  VIADD R20, R19, 0xffffffff ;  /* 0xffffffff13147836 */ /* 0x000fe20000000000 */
[----:B0-----:R-:W-:-:S08]  /*0350*/  DFMA R10, R8, -R2, 1 ;  /* 0x3ff00000080a742b */ /* 0x001fd00000000802 */
[----:B------:R-:W-:-:S08]  /*0360*/  DFMA R10, R10, R10, R10 ;  /* 0x0000000a0a0a722b */ /* 0x000fd0000000000a */
[----:B------:R-:W-:Y:S01]  /*0370*/  DFMA R14, R8, R10, R8 ;  /* 0x0000000a080e722b */ /* 0x000fe20000000008 */
[C-C-:B------:R-:W-:Y:S01]  /*0380*/  @!P1 LOP3.LUT R10, R13.reuse, 0x80000000, R5.reuse, 0xf8, !PT ;  /* 0x800000000d0a9812 */ /* 0x140fe200078ef805 */
[----:B------:R-:W-:Y:S01]  /*0390*/  IMAD.MOV.U32 R8, RZ, RZ, R4 ;  /* 0x000000ffff087224 */ /* 0x000fe200078e0004 */
[----:B------:R-:W-:Y:S02]  /*03a0*/  LOP3.LUT R9, R13, 0x800fffff, R5, 0xf8, !PT ;  /* 0x800fffff0d097812 */ /* 0x000fe400078ef805 */
[----:B------:R-:W-:Y:S01]  /*03b0*/  @!P1 LOP3.LUT R11, R10, 0x100000, RZ, 0xfc, !PT ;  /* 0x001000000a0b9812 */ /* 0x000fe200078efcff */
[----:B------:R-:W-:Y:S02]  /*03c0*/  @!P1 IMAD.MOV.U32 R10, RZ, RZ, RZ ;  /* 0x000000ffff0a9224 */ /* 0x000fe400078e00ff */
[----:B------:R-:W-:-:S04]  /*03d0*/  DFMA R16, R14, -R2, 1 ;  /* 0x3ff000000e10742b */ /* 0x000fc80000000802 */
[----:B------:R-:W-:-:S04]  /*03e0*/  @!P1 DFMA R8, R8, 2, -R10 ;  /* 0x400000000808982b */ /* 0x000fc8000000080a */
[----:B------:R-:W-:-:S06]  /*03f0*/  DFMA R16, R14, R16, R14 ;  /* 0x000000100e10722b */ /* 0x000fcc000000000e */
[----:B------:R-:W-:Y:S02]  /*0400*/  @!P1 LOP3.LUT R18, R9, 0x7ff00000, RZ, 0xc0, !PT ;  /* 0x7ff0000009129812 */ /* 0x000fe400078ec0ff */
[----:B------:R-:W-:-:S03]  /*0410*/  DMUL R10, R16, R8 ;  /* 0x00000008100a7228 */ /* 0x000fc60000000000 */
[----:B------:R-:W-:-:S05]  /*0420*/  VIADD R12, R18, 0xffffffff ;  /* 0xffffffff120c7836 */ /* 0x000fca0000000000 */
[----:B------:R-:W-:Y:S01]  /*0430*/  DFMA R14, R10, -R2, R8 ;  /* 0x800000020a0e722b */ /* 0x000fe20000000008 */
[----:B------:R-:W-:-:S04]  /*0440*/  ISETP.GT.U32.AND P0, PT, R12, 0x7feffffe, PT ;  /* 0x7feffffe0c00780c */ /* 0x000fc80003f04070 */
[----:B------:R-:W-:-:S03]  /*0450*/  ISETP.GT.U32.OR P0, PT, R20, 0x7feffffe, P0 ;  /* 0x7feffffe1400780c */ /* 0x000fc60000704470 */
[----:B------:R-:W-:-:S10]  /*0460*/  DFMA R10, R16, R14, R10 ;  /* 0x0000000e100a722b */ /* 0x000fd4000000000a */
[----:B------:R-:W-:Y:S05]  /*0470*/  @P0 BRA `(.L_x_5) ;  /* 0x0000000000680947 */ /* 0x000fea0003800000 */
[----:B------:R-:W-:-:S05]  /*0480*/  IMAD.MOV.U32 R4, RZ, RZ, 0x41600000 ;  /* 0x41600000ff047424 */ /* 0x000fca00078e00ff */
[----:B------:R-:W-:-:S04]  /*0490*/  VIADDMNMX R7, R7, -R4, 0xb9600000, !PT ;  /* 0xb960000007077446 */ /* 0x000fc80007800904 */
[----:B------:R-:W-:-:S05]  /*04a0*/  VIMNMX R4, PT, PT, R7, 0x46a00000, PT ;  /* 0x46a0000007047848 */ /* 0x000fca0003fe0100 */
[----:B------:R-:W-:Y:S02]  /*04b0*/  IMAD.IADD R7, R4, 0x1, -R13 ;  /* 0x0000000104077824 */ /* 0x000fe400078e0a0d */
[----:B------:R-:W-:Y:S02]  /*04c0*/  IMAD.MOV.U32 R4, RZ, RZ, RZ ;  /* 0x000000ffff047224 */ /* 0x000fe400078e00ff */
[----:B------:R-:W-:-:S06]  /*04d0*/  VIADD R5, R7, 0x7fe00000 ;  /* 0x7fe0000007057836 */ /* 0x000fcc0000000000 */
[----:B------:R-:W-:-:S10]  /*04e0*/  DMUL R12, R10, R4 ;  /* 0x000000040a0c7228 */ /* 0x000fd40000000000 */
[----:B------:R-:W-:-:S13]  /*04f0*/  FSETP.GTU.AND P0, PT, |R13|, 1.469367938527859385e-39, PT ;  /* 0x001000000d00780b */ /* 0x000fda0003f0c200 */
[----:B------:R-:W-:Y:S05]  /*0500*/  @P0 BRA `(.L_x_6) ;  /* 0x0000000000880947 */ /* 0x000fea0003800000 */
[----:B------:R-:W-:Y:S01]  /*0510*/  DFMA R2, R10, -R2, R8 ;  /* 0x800000020a02722b */ /* 0x000fe20000000008 */
[----:B------:R-:W-:-:S09]  /*0520*/  IMAD.MOV.U32 R4, RZ, RZ, RZ ;  /* 0x000000ffff047224 */ /* 0x000fd200078e00ff */
[C---:B------:R-:W-:Y:S02]  /*0530*/  FSETP.NEU.AND P0, PT, R3.reuse, RZ, PT ;  /* 0x000000ff0300720b */ /* 0x040fe40003f0d000 */
[----:B------:R-:W-:-:S04]  /*0540*/  LOP3.LUT R2, R3, 0x416312d0, RZ, 0x3c, !PT ;  /* 0x416312d003027812 */ /* 0x000fc800078e3cff */
[----:B------:R-:W-:-:S04]  /*0550*/  LOP3.LUT R9, R2, 0x80000000, RZ, 0xc0, !PT ;  /* 0x8000000002097812 */ /* 0x000fc800078ec0ff */
[----:B------:R-:W-:-:S03]  /*0560*/  LOP3.LUT R5, R9, R5, RZ, 0xfc, !PT ;  /* 0x0000000509057212 */ /* 0x000fc600078efcff */
[----:B------:R-:W-:Y:S05]  /*0570*/  @!P0 BRA `(.L_x_6) ;  /* 0x00000000006c8947 */ /* 0x000fea0003800000 */
[----:B------:R-:W-:Y:S01]  /*0580*/  IMAD.MOV R3, RZ, RZ, -R7 ;  /* 0x000000ffff037224 */ /* 0x000fe200078e0a07 */
[----:B------:R-:W-:Y:S01]  /*0590*/  DMUL.RP R4, R10, R4 ;  /* 0x000000040a047228 */ /* 0x000fe20000008000 */
[----:B------:R-:W-:Y:S01]  /*05a0*/  IMAD.MOV.U32 R2, RZ, RZ, RZ ;  /* 0x000000ffff027224 */ /* 0x000fe200078e00ff */
[----:B------:R-:W-:-:S05]  /*05b0*/  IADD3 R7, PT, PT, -R7, -0x43300000, RZ ;  /* 0xbcd0000007077810 */ /* 0x000fca0007ffe1ff */
[----:B------:R-:W-:-:S03]  /*05c0*/  DFMA R2, R12, -R2, R10 ;  /* 0x800000020c02722b */ /* 0x000fc6000000000a */
[----:B------:R-:W-:-:S07]  /*05d0*/  LOP3.LUT R9, R5, R9, RZ, 0x3c, !PT ;  /* 0x0000000905097212 */ /* 0x000fce00078e3cff */
[----:B------:R-:W-:-:S04]  /*05e0*/  FSETP.NEU.AND P0, PT, |R3|, R7, PT ;  /* 0x000000070300720b */ /* 0x000fc80003f0d200 */
[----:B------:R-:W-:Y:S02]  /*05f0*/  FSEL R12, R4, R12, !P0 ;  /* 0x0000000c040c7208 */ /* 0x000fe40004000000 */
[----:B------:R-:W-:Y:S01]  /*0600*/  FSEL R13, R9, R13, !P0 ;  /* 0x0000000d090d7208 */ /* 0x000fe20004000000 */
[----:B------:R-:W-:Y:S06]  /*0610*/  BRA `(.L_x_6) ;  /* 0x0000000000447947 */ /* 0x000fec0003800000 */
.L_x_5:
[----:B------:R-:W-:-:S14]  /*0620*/  DSETP.NAN.AND P0, PT, R4, R4, PT ;  /* 0x000000040400722a */ /* 0x000fdc0003f08000 */
[----:B------:R-:W-:Y:S05]  /*0630*/  @P0 BRA `(.L_x_7) ;  /* 0x0000000000340947 */ /* 0x000fea0003800000 */
[----:B------:R-:W-:Y:S01]  /*0640*/  ISETP.NE.AND P0, PT, R18, R19, PT ;  /* 0x000000131200720c */ /* 0x000fe20003f05270 */
[----:B------:R-:W-:Y:S02]  /*0650*/  IMAD.MOV.U32 R12, RZ, RZ, 0x0 ;  /* 0x00000000ff0c7424 */ /* 0x000fe400078e00ff */
[----:B------:R-:W-:-:S10]  /*0660*/  IMAD.MOV.U32 R13, RZ, RZ, -0x80000 ;  /* 0xfff80000ff0d7424 */ /* 0x000fd400078e00ff */
[----:B------:R-:W-:Y:S05]  /*0670*/  @!P0 BRA `(.L_x_6) ;  /* 0x00000000002c8947 */ /* 0x000fea0003800000 */
[----:B------:R-:W-:Y:S02]  /*0680*/  ISETP.NE.AND P0, PT, R18, 0x7ff00000, PT ;  /* 0x7ff000001200780c */ /* 0x000fe40003f05270 */
[----:B------:R-:W-:Y:S02]  /*0690*/  LOP3.LUT R4, R5, 0x416312d0, RZ, 0x3c, !PT ;  /* 0x416312d005047812 */ /* 0x000fe400078e3cff */
[----:B------:R-:W-:Y:S02]  /*06a0*/  ISETP.EQ.OR P0, PT, R19, RZ, !P0 ;  /* 0x000000ff1300720c */ /* 0x000fe40004702670 */
[----:B------:R-:W-:-:S11]  /*06b0*/  LOP3.LUT R13, R4, 0x80000000, RZ, 0xc0, !PT ;  /* 0x80000000040d7812 */ /* 0x000fd600078ec0ff */
[----:B------:R-:W-:Y:S01]  /*06c0*/  @P0 LOP3.LUT R2, R13, 0x7ff00000, RZ, 0xfc, !PT ;  /* 0x7ff000000d020812 */ /* 0x000fe200078efcff */
[----:B------:R-:W-:Y:S02]  /*06d0*/  @!P0 IMAD.MOV.U32 R12, RZ, RZ, RZ ;  /* 0x000000ffff0c8224 */ /* 0x000fe400078e00ff */
[----:B------:R-:W-:Y:S02]  /*06e0*/  @P0 IMAD.MOV.U32 R12, RZ, RZ, RZ ;  /* 0x000000ffff0c0224 */ /* 0x000fe400078e00ff */
[----:B------:R-:W-:Y:S01]  /*06f0*/  @P0 IMAD.MOV.U32 R13, RZ, RZ, R2 ;  /* 0x000000ffff0d0224 */ /* 0x000fe200078e0002 */
[----:B------:R-:W-:Y:S06]  /*0700*/  BRA `(.L_x_6) ;  /* 0x0000000000087947 */ /* 0x000fec0003800000 */
.L_x_7:
[----:B------:R-:W-:Y:S01]  /*0710*/  LOP3.LUT R13, R5, 0x80000, RZ, 0xfc, !PT ;  /* 0x00080000050d7812 */ /* 0x000fe200078efcff */
[----:B------:R-:W-:-:S07]  /*0720*/  IMAD.MOV.U32 R12, RZ, RZ, R4 ;  /* 0x000000ffff0c7224 */ /* 0x000fce00078e0004 */
.L_x_6:
[----:B------:R-:W-:Y:S05]  /*0730*/  BSYNC.RECONVERGENT B1 ;  /* 0x0000000000017941 */ /* 0x000fea0003800200 */
.L_x_4:
[----:B------:R-:W-:Y:S02]  /*0740*/  IMAD.MOV.U32 R7, RZ, RZ, 0x0 ;  /* 0x00000000ff077424 */ /* 0x000fe400078e00ff */
[----:B------:R-:W-:Y:S02]  /*0750*/  IMAD.MOV.U32 R2, RZ, RZ, R12 ;  /* 0x000000ffff027224 */ /* 0x000fe400078e000c */
[----:B------:R-:W-:Y:S01]  /*0760*/  IMAD.MOV.U32 R3, RZ, RZ, R13 ;  /* 0x000000ffff037224 */ /* 0x000fe200078e000d */
[----:B------:R-:W-:Y:S06]  /*0770*/  RET.REL.NODEC R6 `(_Z3op3Pdm) ;  /* 0xfffffff806207950 */ /* 0x000fec0003c3ffff */
.L_x_8:
        /* <DEDUP_REMOVED lines=16> */
.L_x_11:


//--------------------- .text._Z3op2Pdm           --------------------------
	.section	.text._Z3op2Pdm,"ax",@progbits
	.align	128
        .global         _Z3op2Pdm
        .type           _Z3op2Pdm,@function
        .size           _Z3op2Pdm,(.L_x_15 - _Z3op2Pdm)
        .other          _Z3op2Pdm,@"STO_CUDA_ENTRY STV_DEFAULT"
_Z3op2Pdm:
.text._Z3op2Pdm:
        /* <DEDUP_REMOVED lines=13> */
[----:B------:R-:W1:Y:S01]  /*00d0*/  LDCU.64 UR4, c[0x0][0x358] ;  /* 0x00006b00ff0477ac */ /* 0x000e620008000a00 */
[----:B0-----:R-:W-:-:S04]  /*00e0*/  LEA R2, P0, R0, UR6, 0x3 ;  /* 0x0000000600027c11 */ /* 0x001fc8000f8018ff */
[----:B------:R-:W-:-:S05]  /*00f0*/  LEA.HI.X R3, R0, UR7, RZ, 0x3, P0 ;  /* 0x0000000700037c11 */ /* 0x000fca00080f1cff */
[----:B-1----:R-:W-:Y:S01]  /*0100*/  STG.E.64 desc[UR4][R2.64], RZ ;  /* 0x000000ff02007986 */ /* 0x002fe2000c101b04 */
[----:B------:R-:W-:Y:S05]  /*0110*/  EXIT ;  /* 0x000000000000794d */ /* 0x000fea0003800000 */
.L_x_9:
        /* <DEDUP_REMOVED lines=14> */
.L_x_15:


//--------------------- .text._Z3op1Pdm           --------------------------
	.section	.text._Z3op1Pdm,"ax",@progbits
	.align	128
        .global         _Z3op1Pdm
        .type           _Z3op1Pdm,@function
        .size           _Z3op1Pdm,(.L_x_16 - _Z3op1Pdm)
        .other          _Z3op1Pdm,@"STO_CUDA_ENTRY STV_DEFAULT"
_Z3op1Pdm:
.text._Z3op1Pdm:
        /* <DEDUP_REMOVED lines=16> */
[----:B-1----:R-:W2:Y:S02]  /*0100*/  LDG.E.64 R4, desc[UR4][R2.64] ;  /* 0x0000000402047981 */ /* 0x002ea4000c1e1b00 */
[----:B--2---:R-:W-:-:S07]  /*0110*/  DADD R4, R4, 1 ;  /* 0x3ff0000004047429 */ /* 0x004fce0000000000 */
[----:B------:R-:W-:Y:S01]  /*0120*/  STG.E.64 desc[UR4][R2.64], R4 ;  /* 0x0000000402007986 */ /* 0x000fe2000c101b04 */
[----:B------:R-:W-:Y:S05]  /*0130*/  EXIT ;  /* 0x000000000000794d */ /* 0x000fea0003800000 */
.L_x_10:
        /* <DEDUP_REMOVED lines=12> */
.L_x_16:


//--------------------- .nv.shared.reserved.0     --------------------------
	.section	.nv.shared.reserved.0,"aw",@nobits
	.weak		__nv_reservedSMEM_offset_0_alias
	.size		__nv_reservedSMEM_offset_0_alias, 0, 64
	.other		__nv_reservedSMEM_offset_0_alias,@"STO_CUDA_RESERVED_SHARED STV_DEFAULT"
__nv_reservedSMEM_offset_0_alias:
	.zero		0
	.zero		64


//--------------------- .nv.constant0._Z3op5Pim   --------------------------
	.section	.nv.constant0._Z3op5Pim,"a",@progbits
	.sectionflags	@""
	.align	4
.nv.constant0._Z3op5Pim:
	.zero		912


//--------------------- .nv.constant0._Z3op4Pim   --------------------------
	.section	.nv.constant0._Z3op4Pim,"a",@progbits
	.sectionflags	@""
	.align	4
.nv.constant0._Z3op4Pim:
	.zero		912


//--------------------- .nv.constant0._Z3op3Pdm   --------------------------
	.section	.nv.constant0._Z3op3Pdm,"a",@progbits
	.sectionflags	@""
	.align	4
.nv.constant0._Z3op3Pdm:
	.zero		912


//--------------------- .nv.constant0._Z3op2Pdm   --------------------------
	.section	.nv.constant0._Z3op2Pdm,"a",@progbits
	.sectionflags	@""
	.align	4
.nv.constant0._Z3op2Pdm:
	.zero		912


//--------------------- .nv.constant0._Z3op1Pdm   --------------------------
	.section	.nv.constant0._Z3op1Pdm,"a",@progbits
	.sectionflags	@""
	.align	4
.nv.constant0._Z3op1Pdm:
	.zero		912


//--------------------- SYMBOLS --------------------------

	.type		.nv.reservedSmem.offset0,@object
	.size		.nv.reservedSmem.offset0,0x4
